//
// Generated by NVIDIA NVVM Compiler
//
// Compiler Build ID: CL-36424714
// Cuda compilation tools, release 13.0, V13.0.88
// Based on NVVM 20.0.0
//

.version 9.0
.target sm_100
.address_size 64

	// .globl	_Z19kernelWithAsyncCopyPKfi
// _ZZ11processTilePKfE3sum has been demoted
// _ZZ19kernelWithAsyncCopyPKfiE5tile0 has been demoted
// _ZZ19kernelWithAsyncCopyPKfiE5tile1 has been demoted

.visible .entry _Z19kernelWithAsyncCopyPKfi(
	.param .u64 .ptr .align 1 _Z19kernelWithAsyncCopyPKfi_param_0,
	.param .u32 _Z19kernelWithAsyncCopyPKfi_param_1
)
{
	.local .align 16 .b8 	__local_depot0[16];
	.reg .b64 	%SP;
	.reg .b64 	%SPL;
	.reg .pred 	%p<22>;
	.reg .b32 	%r<64>;
	.reg .b32 	%f<22>;
	.reg .b64 	%rd<72>;
	// demoted variable
	.shared .align 4 .f32 _ZZ11processTilePKfE3sum;
	// demoted variable
	.shared .align 4 .b8 _ZZ19kernelWithAsyncCopyPKfiE5tile0[4096];
	// demoted variable
	.shared .align 4 .b8 _ZZ19kernelWithAsyncCopyPKfiE5tile1[4096];
	mov.u64 	%SPL, __local_depot0;
	ld.param.u64 	%rd14, [_Z19kernelWithAsyncCopyPKfi_param_0];
	ld.param.u32 	%r36, [_Z19kernelWithAsyncCopyPKfi_param_1];
	cvta.to.global.u64 	%rd1, %rd14;
	add.u64 	%rd2, %SPL, 0;
	mov.u32 	%r37, _ZZ19kernelWithAsyncCopyPKfiE5tile1;
	cvt.u64.u32 	%rd16, %r37;
	cvta.shared.u64 	%rd17, %rd16;
	mov.u32 	%r38, _ZZ19kernelWithAsyncCopyPKfiE5tile0;
	cvt.u64.u32 	%rd18, %r38;
	cvta.shared.u64 	%rd19, %rd18;
	st.local.v2.u64 	[%rd2], {%rd19, %rd17};
	setp.lt.s32 	%p1, %r36, 1;
	@%p1 bra 	$L__BB0_31;
	mov.u32 	%r1, %tid.x;
	shl.b32 	%r2, %r36, 10;
	mov.u32 	%r3, %ntid.x;
	add.s32 	%r4, %r1, %r3;
	max.u32 	%r40, %r4, 1024;
	setp.lt.u32 	%p2, %r4, 1024;
	selp.u32 	%r41, 1, 0, %p2;
	add.s32 	%r42, %r4, %r41;
	sub.s32 	%r43, %r40, %r42;
	div.u32 	%r44, %r43, %r3;
	add.s32 	%r5, %r44, %r41;
	and.b32  	%r6, %r5, 3;
	add.s32 	%r7, %r4, %r3;
	add.s32 	%r8, %r7, %r3;
	mul.wide.u32 	%rd3, %r3, 16;
	shl.b32 	%r9, %r3, 2;
	mov.b32 	%r55, 0;
	mul.wide.u32 	%rd59, %r1, 4;
$L__BB0_2:
	setp.eq.s32 	%p3, %r6, 3;
	shl.b32 	%r11, %r55, 10;
	shl.b32 	%r45, %r55, 3;
	cvt.u64.u32 	%rd20, %r45;
	and.b64  	%rd21, %rd20, 8;
	add.s64 	%rd4, %rd2, %rd21;
	mov.u32 	%r56, %r1;
	@%p3 bra 	$L__BB0_11;
	add.s32 	%r12, %r1, %r11;
	setp.ge.s32 	%p4, %r12, %r2;
	@%p4 bra 	$L__BB0_5;
	mul.wide.u32 	%rd22, %r12, 4;
	add.s64 	%rd23, %rd1, %rd22;
	ld.global.nc.f32 	%f1, [%rd23];
	ld.local.u64 	%rd24, [%rd4];
	mul.wide.u32 	%rd25, %r1, 4;
	add.s64 	%rd26, %rd24, %rd25;
	st.f32 	[%rd26], %f1;
$L__BB0_5:
	setp.eq.s32 	%p5, %r6, 0;
	mov.u32 	%r56, %r4;
	@%p5 bra 	$L__BB0_11;
	add.s32 	%r13, %r12, %r3;
	setp.ge.s32 	%p6, %r13, %r2;
	@%p6 bra 	$L__BB0_8;
	mul.wide.u32 	%rd27, %r13, 4;
	add.s64 	%rd28, %rd1, %rd27;
	ld.global.nc.f32 	%f2, [%rd28];
	ld.local.u64 	%rd29, [%rd4];
	mul.wide.u32 	%rd30, %r4, 4;
	add.s64 	%rd31, %rd29, %rd30;
	st.f32 	[%rd31], %f2;
$L__BB0_8:
	setp.eq.s32 	%p7, %r6, 1;
	mov.u32 	%r56, %r7;
	@%p7 bra 	$L__BB0_11;
	add.s32 	%r14, %r13, %r3;
	setp.ge.s32 	%p8, %r14, %r2;
	mov.u32 	%r56, %r8;
	@%p8 bra 	$L__BB0_11;
	mul.wide.u32 	%rd32, %r14, 4;
	add.s64 	%rd33, %rd1, %rd32;
	ld.global.nc.f32 	%f3, [%rd33];
	ld.local.u64 	%rd34, [%rd4];
	mul.wide.u32 	%rd35, %r7, 4;
	add.s64 	%rd36, %rd34, %rd35;
	st.f32 	[%rd36], %f3;
	mov.u32 	%r56, %r8;
$L__BB0_11:
	setp.lt.u32 	%p9, %r5, 3;
	@%p9 bra 	$L__BB0_22;
	shl.b32 	%r46, %r3, 1;
	add.s32 	%r47, %r46, %r56;
	mul.wide.u32 	%rd5, %r47, 4;
	mad.lo.s32 	%r48, %r3, 3, %r56;
	mul.wide.u32 	%rd6, %r48, 4;
	add.s32 	%r49, %r3, %r56;
	mul.wide.u32 	%rd7, %r49, 4;
	add.s32 	%r60, %r49, %r11;
	add.s32 	%r59, %r47, %r11;
	add.s32 	%r58, %r48, %r11;
	add.s32 	%r57, %r56, %r11;
	mul.wide.u32 	%rd38, %r57, 4;
	add.s64 	%rd8, %rd1, %rd38;
	mov.b64 	%rd71, 0;
	mov.u32 	%r61, %r56;
$L__BB0_13:
	setp.ge.s32 	%p10, %r57, %r2;
	@%p10 bra 	$L__BB0_15;
	add.s64 	%rd39, %rd8, %rd71;
	ld.global.nc.f32 	%f4, [%rd39];
	ld.local.u64 	%rd40, [%rd4];
	mul.wide.u32 	%rd41, %r56, 4;
	add.s64 	%rd42, %rd40, %rd41;
	add.s64 	%rd43, %rd42, %rd71;
	st.f32 	[%rd43], %f4;
$L__BB0_15:
	setp.ge.s32 	%p11, %r60, %r2;
	@%p11 bra 	$L__BB0_17;
	mul.wide.u32 	%rd44, %r60, 4;
	add.s64 	%rd45, %rd1, %rd44;
	ld.global.nc.f32 	%f5, [%rd45];
	ld.local.u64 	%rd46, [%rd4];
	add.s64 	%rd47, %rd46, %rd7;
	add.s64 	%rd48, %rd47, %rd71;
	st.f32 	[%rd48], %f5;
$L__BB0_17:
	add.s32 	%r25, %r61, %r3;
	setp.ge.s32 	%p12, %r59, %r2;
	@%p12 bra 	$L__BB0_19;
	mul.wide.u32 	%rd49, %r59, 4;
	add.s64 	%rd50, %rd1, %rd49;
	ld.global.nc.f32 	%f6, [%rd50];
	ld.local.u64 	%rd51, [%rd4];
	add.s64 	%rd52, %rd51, %rd5;
	add.s64 	%rd53, %rd52, %rd71;
	st.f32 	[%rd53], %f6;
$L__BB0_19:
	add.s32 	%r26, %r25, %r3;
	setp.ge.s32 	%p13, %r58, %r2;
	@%p13 bra 	$L__BB0_21;
	mul.wide.u32 	%rd54, %r58, 4;
	add.s64 	%rd55, %rd1, %rd54;
	ld.global.nc.f32 	%f7, [%rd55];
	ld.local.u64 	%rd56, [%rd4];
	add.s64 	%rd57, %rd56, %rd6;
	add.s64 	%rd58, %rd57, %rd71;
	st.f32 	[%rd58], %f7;
$L__BB0_21:
	add.s32 	%r50, %r26, %r3;
	add.s32 	%r61, %r50, %r3;
	add.s64 	%rd71, %rd71, %rd3;
	add.s32 	%r60, %r60, %r9;
	add.s32 	%r59, %r59, %r9;
	add.s32 	%r58, %r58, %r9;
	add.s32 	%r57, %r57, %r9;
	setp.lt.u32 	%p14, %r61, 1024;
	@%p14 bra 	$L__BB0_13;
$L__BB0_22:
	setp.ne.s32 	%p15, %r1, 0;
	barrier.sync 	0;
	ld.local.u64 	%rd11, [%rd4];
	barrier.sync 	0;
	@%p15 bra 	$L__BB0_24;
	mov.b32 	%r51, 0;
	st.shared.u32 	[_ZZ11processTilePKfE3sum], %r51;
$L__BB0_24:
	setp.eq.s32 	%p16, %r6, 3;
	barrier.sync 	0;
	mov.u32 	%r62, %r1;
	@%p16 bra 	$L__BB0_28;
	setp.eq.s32 	%p17, %r6, 0;
	add.s64 	%rd12, %rd11, %rd59;
	ld.f32 	%f8, [%rd12];
	atom.shared.add.f32 	%f9, [_ZZ11processTilePKfE3sum], %f8;
	mov.u32 	%r62, %r4;
	@%p17 bra 	$L__BB0_28;
	setp.eq.s32 	%p18, %r6, 1;
	mul.wide.s32 	%rd60, %r3, 4;
	add.s64 	%rd13, %rd12, %rd60;
	ld.f32 	%f10, [%rd13];
	atom.shared.add.f32 	%f11, [_ZZ11processTilePKfE3sum], %f10;
	mov.u32 	%r62, %r7;
	@%p18 bra 	$L__BB0_28;
	add.s64 	%rd62, %rd13, %rd60;
	ld.f32 	%f12, [%rd62];
	atom.shared.add.f32 	%f13, [_ZZ11processTilePKfE3sum], %f12;
	mov.u32 	%r62, %r8;
$L__BB0_28:
	setp.lt.u32 	%p19, %r5, 3;
	@%p19 bra 	$L__BB0_30;
$L__BB0_29:
	mul.wide.u32 	%rd63, %r62, 4;
	add.s64 	%rd64, %rd11, %rd63;
	ld.f32 	%f14, [%rd64];
	atom.shared.add.f32 	%f15, [_ZZ11processTilePKfE3sum], %f14;
	add.s32 	%r52, %r62, %r3;
	mul.wide.u32 	%rd65, %r52, 4;
	add.s64 	%rd66, %rd11, %rd65;
	ld.f32 	%f16, [%rd66];
	atom.shared.add.f32 	%f17, [_ZZ11processTilePKfE3sum], %f16;
	add.s32 	%r53, %r52, %r3;
	mul.wide.u32 	%rd67, %r53, 4;
	add.s64 	%rd68, %rd11, %rd67;
	ld.f32 	%f18, [%rd68];
	atom.shared.add.f32 	%f19, [_ZZ11processTilePKfE3sum], %f18;
	add.s32 	%r54, %r53, %r3;
	mul.wide.u32 	%rd69, %r54, 4;
	add.s64 	%rd70, %rd11, %rd69;
	ld.f32 	%f20, [%rd70];
	atom.shared.add.f32 	%f21, [_ZZ11processTilePKfE3sum], %f20;
	add.s32 	%r62, %r54, %r3;
	setp.lt.u32 	%p20, %r62, 1024;
	@%p20 bra 	$L__BB0_29;
$L__BB0_30:
	barrier.sync 	0;
	barrier.sync 	0;
	add.s32 	%r55, %r55, 1;
	setp.ne.s32 	%p21, %r55, %r36;
	@%p21 bra 	$L__BB0_2;
$L__BB0_31:
	ret;

}


// ===== COMPILED SASS (sm_100) =====

	.target	sm_100

	.elftype	@"ET_EXEC"


//--------------------- .note.nv.tkinfo           --------------------------
	.section	.note.nv.tkinfo,"",@"SHT_NOTE"
	.sectionflags	@"SHF_NOTE_NV_TKINFO"
	.tkinfo
        /*0018*/ 	.word	0x00000002
        /*0030*/ 	.string	""
        /*0030*/ 	.string	"ptxas"
        /*0030*/ 	.string	"Cuda compilation tools, release 13.0, V13.0.88"
        /*0030*/ 	.string	"Build cuda_13.0.r13.0/compiler.36424714_0"
        /*0030*/ 	.string	"-arch sm_100 -m 64 "



//--------------------- .note.nv.cuinfo           --------------------------
	.section	.note.nv.cuinfo,"",@"SHT_NOTE"
	.sectionflags	@"SHF_NOTE_NV_CUINFO"
        /*0018*/ 	.short	0x0002
        /*001a*/ 	.short	0x0064
        /*001c*/ 	.short	0x0082
	.zero		2


//--------------------- .nv.info                  --------------------------
	.section	.nv.info,"",@"SHT_CUDA_INFO"
	.align	4


	//----- nvinfo : EIATTR_REGCOUNT
	.align		4
        /*0000*/ 	.byte	0x04, 0x2f
        /*0002*/ 	.short	(.L_1 - .L_0)
	.align		4
.L_0:
        /*0004*/ 	.word	index@(_Z19kernelWithAsyncCopyPKfi)
        /*0008*/ 	.word	0x00000020


	//----- nvinfo : EIATTR_FRAME_SIZE
	.align		4
.L_1:
        /*000c*/ 	.byte	0x04, 0x11
        /*000e*/ 	.short	(.L_3 - .L_2)
	.align		4
.L_2:
        /*0010*/ 	.word	index@(_Z19kernelWithAsyncCopyPKfi)
        /*0014*/ 	.word	0x00000010


	//----- nvinfo : EIATTR_MIN_STACK_SIZE
	.align		4
.L_3:
        /*0018*/ 	.byte	0x04, 0x12
        /*001a*/ 	.short	(.L_5 - .L_4)
	.align		4
.L_4:
        /*001c*/ 	.word	index@(_Z19kernelWithAsyncCopyPKfi)
        /*0020*/ 	.word	0x00000010
.L_5:


//--------------------- .nv.compat                --------------------------
	.section	.nv.compat,"",@"SHT_CUDA_COMPAT_INFO"
	.align	4
        /*0000*/ 	.byte	0x02, 0x09, 0x00, 0x00, 0x02, 0x02, 0x01, 0x00, 0x02, 0x05, 0x05, 0x00, 0x03, 0x07, 0x01, 0x01
        /*0010*/ 	.byte	0x02, 0x03, 0x00, 0x00, 0x02, 0x06, 0x01, 0x00, 0x04, 0x0b, 0x08, 0x00, 0x09, 0x00, 0x00, 0x00
        /*0020*/ 	.byte	0x00, 0x00, 0x00, 0x00


//--------------------- .nv.info._Z19kernelWithAsyncCopyPKfi --------------------------
	.section	.nv.info._Z19kernelWithAsyncCopyPKfi,"",@"SHT_CUDA_INFO"
	.sectionflags	@""
	.align	4


	//----- nvinfo : EIATTR_CUDA_API_VERSION
	.align		4
        /*0000*/ 	.byte	0x04, 0x37
        /*0002*/ 	.short	(.L_7 - .L_6)
.L_6:
        /*0004*/ 	.word	0x00000082


	//----- nvinfo : EIATTR_KPARAM_INFO
	.align		4
.L_7:
        /*0008*/ 	.byte	0x04, 0x17
        /*000a*/ 	.short	(.L_9 - .L_8)
.L_8:
        /*000c*/ 	.word	0x00000000
        /*0010*/ 	.short	0x0001
        /*0012*/ 	.short	0x0008
        /*0014*/ 	.byte	0x00, 0xf0, 0x11, 0x00


	//----- nvinfo : EIATTR_KPARAM_INFO
	.align		4
.L_9:
        /*0018*/ 	.byte	0x04, 0x17
        /*001a*/ 	.short	(.L_11 - .L_10)
.L_10:
        /*001c*/ 	.word	0x00000000
        /*0020*/ 	.short	0x0000
        /*0022*/ 	.short	0x0000
        /*0024*/ 	.byte	0x00, 0xf5, 0x21, 0x00


	//----- nvinfo : EIATTR_SPARSE_MMA_MASK
	.align		4
.L_11:
        /*0028*/ 	.byte	0x03, 0x50
        /*002a*/ 	.short	0x0000


	//----- nvinfo : EIATTR_MAXREG_COUNT
	.align		4
        /*002c*/ 	.byte	0x03, 0x1b
        /*002e*/ 	.short	0x00ff


	//----- nvinfo : EIATTR_NUM_BARRIERS
	.align		4
        /*0030*/ 	.byte	0x02, 0x4c
        /*0032*/ 	.byte	0x01
	.zero		1


	//----- nvinfo : EIATTR_MERCURY_ISA_VERSION
	.align		4
        /*0034*/ 	.byte	0x03, 0x5f
        /*0036*/ 	.short	0x0101


	//----- nvinfo : EIATTR_COOP_GROUP_MASK_REGIDS
	.align		4
        /*0038*/ 	.byte	0x04, 0x29
        /*003a*/ 	.short	(.L_13 - .L_12)


	//   ....[0]....
.L_12:
        /*003c*/ 	.word	0xffffffff


	//   ....[1]....
        /*0040*/ 	.word	0xffffffff


	//   ....[2]....
        /*0044*/ 	.word	0xffffffff


	//   ....[3]....
        /*0048*/ 	.word	0xffffffff


	//   ....[4]....
        /*004c*/ 	.word	0xffffffff


	//----- nvinfo : EIATTR_COOP_GROUP_INSTR_OFFSETS
	.align		4
.L_13:
        /*0050*/ 	.byte	0x04, 0x28
        /*0052*/ 	.short	(.L_15 - .L_14)


	//   ....[0]....
.L_14:
        /*0054*/ 	.word	0x00000aa0


	//   ....[1]....
        /*0058*/ 	.word	0x00000ab0


	//   ....[2]....
        /*005c*/ 	.word	0x00000b30


	//   ....[3]....
        /*0060*/ 	.word	0x00001080


	//   ....[4]....
        /*0064*/ 	.word	0x00001090


	//----- nvinfo : EIATTR_VRC_CTA_INIT_COUNT
	.align		4
.L_15:
        /*0068*/ 	.byte	0x02, 0x4a
	.zero		1
	.zero		1


	//----- nvinfo : EIATTR_EXIT_INSTR_OFFSETS
	.align		4
        /*006c*/ 	.byte	0x04, 0x1c
        /*006e*/ 	.short	(.L_17 - .L_16)


	//   ....[0]....
.L_16:
        /*0070*/ 	.word	0x00000120


	//   ....[1]....
        /*0074*/ 	.word	0x000010b0


	//----- nvinfo : EIATTR_CRS_STACK_SIZE
	.align		4
.L_17:
        /*0078*/ 	.byte	0x04, 0x1e
        /*007a*/ 	.short	(.L_19 - .L_18)
.L_18:
        /*007c*/ 	.word	0x00000000


	//----- nvinfo : EIATTR_CBANK_PARAM_SIZE
	.align		4
.L_19:
        /*0080*/ 	.byte	0x03, 0x19
        /*0082*/ 	.short	0x000c


	//----- nvinfo : EIATTR_PARAM_CBANK
	.align		4
        /*0084*/ 	.byte	0x04, 0x0a
        /*0086*/ 	.short	(.L_21 - .L_20)
	.align		4
.L_20:
        /*0088*/ 	.word	index@(.nv.constant0._Z19kernelWithAsyncCopyPKfi)
        /*008c*/ 	.short	0x0380
        /*008e*/ 	.short	0x000c


	//----- nvinfo : EIATTR_SW_WAR
	.align		4
.L_21:
        /*0090*/ 	.byte	0x04, 0x36
        /*0092*/ 	.short	(.L_23 - .L_22)
.L_22:
        /*0094*/ 	.word	0x00000008
.L_23:


//--------------------- .nv.callgraph             --------------------------
	.section	.nv.callgraph,"",@"SHT_CUDA_CALLGRAPH"
	.align	4
	.sectionentsize	8
	.align		4
        /*0000*/ 	.word	0x00000000
	.align		4
        /*0004*/ 	.word	0xffffffff
	.align		4
        /*0008*/ 	.word	0x00000000
	.align		4
        /*000c*/ 	.word	0xfffffffe
	.align		4
        /*0010*/ 	.word	0x00000000
	.align		4
        /*0014*/ 	.word	0xfffffffd
	.align		4
        /*0018*/ 	.word	0x00000000
	.align		4
        /*001c*/ 	.word	0xfffffffc


//--------------------- .text._Z19kernelWithAsyncCopyPKfi --------------------------
	.section	.text._Z19kernelWithAsyncCopyPKfi,"ax",@progbits
	.align	128
        .global         _Z19kernelWithAsyncCopyPKfi
        .type           _Z19kernelWithAsyncCopyPKfi,@function
        .size           _Z19kernelWithAsyncCopyPKfi,(.L_x_30 - _Z19kernelWithAsyncCopyPKfi)
        .other          _Z19kernelWithAsyncCopyPKfi,@"STO_CUDA_ENTRY STV_DEFAULT"
_Z19kernelWithAsyncCopyPKfi:
.text._Z19kernelWithAsyncCopyPKfi:
[----:B------:R-:W0:Y:S01]  /*0000*/  LDC R1, c[0x0][0x37c] ;  /* 0x0000df00ff017b82 */ /* 0x000e220000000800 */
[----:B------:R-:W1:Y:S01]  /*0010*/  S2R R3, SR_CgaCtaId ;  /* 0x0000000000037919 */ /* 0x000e620000008800 */
[----:B------:R-:W2:Y:S01]  /*0020*/  LDCU UR5, c[0x0][0x388] ;  /* 0x00007100ff0577ac */ /* 0x000ea20008000800 */
[----:B------:R-:W-:Y:S01]  /*0030*/  MOV R0, 0x400 ;  /* 0x0000040000007802 */ /* 0x000fe20000000f00 */
[----:B0-----:R-:W-:Y:S01]  /*0040*/  VIADD R1, R1, 0xfffffff0 ;  /* 0xfffffff001017836 */ /* 0x001fe20000000000 */
[----:B------:R-:W0:Y:S03]  /*0050*/  S2R R9, SR_SWINHI ;  /* 0x0000000000097919 */ /* 0x000e260000002f00 */
[C---:B------:R-:W-:Y:S01]  /*0060*/  VIADD R2, R0.reuse, 0x1004 ;  /* 0x0000100400027836 */ /* 0x040fe20000000000 */
[----:B------:R-:W-:Y:S02]  /*0070*/  IADD3 R0, PT, PT, R0, 0x4, RZ ;  /* 0x0000000400007810 */ /* 0x000fe40007ffe0ff */
[----:B------:R-:W-:Y:S01]  /*0080*/  R2UR UR12, R1 ;  /* 0x00000000010c72ca */ /* 0x000fe200000e0000 */
[----:B--2---:R-:W-:-:S06]  /*0090*/  UISETP.GE.AND UP0, UPT, UR5, 0x1, UPT ;  /* 0x000000010500788c */ /* 0x004fcc000bf06270 */
[----:B------:R-:W-:Y:S02]  /*00a0*/  PLOP3.LUT P0, PT, PT, PT, UP0, 0x80, 0x8 ;  /* 0x000000000008781c */ /* 0x000fe40003f0f008 */
[C---:B-1----:R-:W-:Y:S02]  /*00b0*/  LEA R2, R3.reuse, R2, 0x18 ;  /* 0x0000000203027211 */ /* 0x042fe400078ec0ff */
[----:B------:R-:W-:Y:S02]  /*00c0*/  LEA R0, R3, R0, 0x18 ;  /* 0x0000000003007211 */ /* 0x000fe400078ec0ff */
[----:B------:R-:W-:Y:S02]  /*00d0*/  MOV R6, R2 ;  /* 0x0000000200067202 */ /* 0x000fe40000000f00 */
[----:B0-----:R-:W-:Y:S02]  /*00e0*/  MOV R7, R9 ;  /* 0x0000000900077202 */ /* 0x001fe40000000f00 */
[----:B------:R-:W-:-:S02]  /*00f0*/  MOV R4, R0 ;  /* 0x0000000000047202 */ /* 0x000fc40000000f00 */
[----:B------:R-:W-:-:S05]  /*0100*/  MOV R5, R9 ;  /* 0x0000000900057202 */ /* 0x000fca0000000f00 */
[----:B------:R0:W-:Y:S01]  /*0110*/  STL.128 [R1], R4 ;  /* 0x0000000401007387 */ /* 0x0001e20000100c00 */
[----:B------:R-:W-:Y:S05]  /*0120*/  @!P0 EXIT ;  /* 0x000000000000894d */ /* 0x000fea0003800000 */
[----:B------:R-:W0:Y:S01]  /*0130*/  LDCU UR7, c[0x0][0x360] ;  /* 0x00006c00ff0777ac */ /* 0x000e220008000800 */
[----:B------:R-:W1:Y:S01]  /*0140*/  S2R R0, SR_TID.X ;  /* 0x0000000000007919 */ /* 0x000e620000002100 */
[----:B------:R-:W2:Y:S01]  /*0150*/  LDCU.64 UR8, c[0x0][0x358] ;  /* 0x00006b00ff0877ac */ /* 0x000ea20008000a00 */
[----:B------:R-:W-:Y:S01]  /*0160*/  USHF.L.U32 UR5, UR5, 0xa, URZ ;  /* 0x0000000a05057899 */ /* 0x000fe200080006ff */
[----:B------:R-:W-:Y:S01]  /*0170*/  UMOV UR4, URZ ;  /* 0x000000ff00047c82 */ /* 0x000fe20008000000 */
[----:B0-----:R-:W0:Y:S01]  /*0180*/  I2F.U32.RP R7, UR7 ;  /* 0x0000000700077d06 */ /* 0x001e220008209000 */
[----:B------:R-:W-:-:S07]  /*0190*/  ISETP.NE.U32.AND P2, PT, RZ, UR7, PT ;  /* 0x00000007ff007c0c */ /* 0x000fce000bf45070 */
[----:B0-----:R-:W0:Y:S01]  /*01a0*/  MUFU.RCP R7, R7 ;  /* 0x0000000700077308 */ /* 0x001e220000001000 */
[----:B-1----:R-:W-:-:S04]  /*01b0*/  IADD3 R2, PT, PT, R0, UR7, RZ ;  /* 0x0000000700027c10 */ /* 0x002fc8000fffe0ff */
[C---:B------:R-:W-:Y:S02]  /*01c0*/  ISETP.GE.U32.AND P0, PT, R2.reuse, 0x400, PT ;  /* 0x000004000200780c */ /* 0x040fe40003f06070 */
[----:B------:R-:W-:Y:S02]  /*01d0*/  VIMNMX.U32 R3, PT, PT, R2, 0x400, !PT ;  /* 0x0000040002037848 */ /* 0x000fe40007fe0000 */
[----:B------:R-:W-:-:S04]  /*01e0*/  SEL R6, RZ, 0x1, P0 ;  /* 0x00000001ff067807 */ /* 0x000fc80000000000 */
[----:B------:R-:W-:Y:S01]  /*01f0*/  IADD3 R3, PT, PT, R3, -R2, -R6 ;  /* 0x8000000203037210 */ /* 0x000fe20007ffe806 */
[----:B0-----:R-:W-:-:S04]  /*0200*/  VIADD R4, R7, 0xffffffe ;  /* 0x0ffffffe07047836 */ /* 0x001fc80000000000 */
[----:B------:R0:W1:Y:S02]  /*0210*/  F2I.FTZ.U32.TRUNC.NTZ R5, R4 ;  /* 0x0000000400057305 */ /* 0x000064000021f000 */
[----:B0-----:R-:W-:Y:S02]  /*0220*/  IMAD.MOV.U32 R4, RZ, RZ, RZ ;  /* 0x000000ffff047224 */ /* 0x001fe400078e00ff */
[----:B-1----:R-:W-:-:S04]  /*0230*/  IMAD.MOV R9, RZ, RZ, -R5 ;  /* 0x000000ffff097224 */ /* 0x002fc800078e0a05 */
[----:B------:R-:W-:-:S04]  /*0240*/  IMAD R9, R9, UR7, RZ ;  /* 0x0000000709097c24 */ /* 0x000fc8000f8e02ff */
[----:B------:R-:W-:-:S06]  /*0250*/  IMAD.HI.U32 R8, R5, R9, R4 ;  /* 0x0000000905087227 */ /* 0x000fcc00078e0004 */
[----:B------:R-:W-:-:S04]  /*0260*/  IMAD.HI.U32 R5, R8, R3, RZ ;  /* 0x0000000308057227 */ /* 0x000fc800078e00ff */
[----:B------:R-:W-:-:S04]  /*0270*/  IMAD.MOV R4, RZ, RZ, -R5 ;  /* 0x000000ffff047224 */ /* 0x000fc800078e0a05 */
[----:B------:R-:W-:-:S05]  /*0280*/  IMAD R3, R4, UR7, R3 ;  /* 0x0000000704037c24 */ /* 0x000fca000f8e0203 */
[----:B------:R-:W-:-:S13]  /*0290*/  ISETP.GE.U32.AND P0, PT, R3, UR7, PT ;  /* 0x0000000703007c0c */ /* 0x000fda000bf06070 */
[----:B------:R-:W-:Y:S01]  /*02a0*/  @P0 IADD3 R3, PT, PT, R3, -UR7, RZ ;  /* 0x8000000703030c10 */ /* 0x000fe2000fffe0ff */
[----:B------:R-:W-:-:S03]  /*02b0*/  @P0 VIADD R5, R5, 0x1 ;  /* 0x0000000105050836 */ /* 0x000fc60000000000 */
[----:B------:R-:W-:Y:S02]  /*02c0*/  ISETP.GE.U32.AND P1, PT, R3, UR7, PT ;  /* 0x0000000703007c0c */ /* 0x000fe4000bf26070 */
[----:B------:R-:W-:-:S11]  /*02d0*/  IADD3 R3, PT, PT, R2, UR7, RZ ;  /* 0x0000000702037c10 */ /* 0x000fd6000fffe0ff */
[----:B------:R-:W-:Y:S01]  /*02e0*/  @P1 VIADD R5, R5, 0x1 ;  /* 0x0000000105051836 */ /* 0x000fe20000000000 */
[----:B------:R-:W-:-:S05]  /*02f0*/  @!P2 LOP3.LUT R5, RZ, UR7, RZ, 0x33, !PT ;  /* 0x00000007ff05ac12 */ /* 0x000fca000f8e33ff */
[----:B------:R-:W-:Y:S02]  /*0300*/  IMAD.IADD R4, R6, 0x1, R5 ;  /* 0x0000000106047824 */ /* 0x000fe400078e0205 */
[----:B------:R-:W-:-:S03]  /*0310*/  VIADD R5, R3, UR7 ;  /* 0x0000000703057c36 */ /* 0x000fc60008000000 */
[----:B--2---:R-:W-:-:S07]  /*0320*/  LOP3.LUT R6, R4, 0x3, RZ, 0xc0, !PT ;  /* 0x0000000304067812 */ /* 0x004fce00078ec0ff */
.L_x_28:
[----:B0-----:R-:W0:Y:S01]  /*0330*/  LDCU UR11, c[0x0][0x388] ;  /* 0x00007100ff0b77ac */ /* 0x001e220008000800 */
[----:B------:R-:W-:Y:S01]  /*0340*/  ISETP.NE.AND P0, PT, R6, 0x3, PT ;  /* 0x000000030600780c */ /* 0x000fe20003f05270 */
[----:B------:R-:W-:Y:S01]  /*0350*/  BSSY.RECONVERGENT B0, `(.L_x_0) ;  /* 0x0000030000007945 */ /* 0x000fe20003800200 */
[----:B------:R-:W-:Y:S01]  /*0360*/  MOV R25, UR4 ;  /* 0x0000000400197c02 */ /* 0x000fe20008000f00 */
[----:B------:R-:W-:Y:S01]  /*0370*/  USHF.L.U32 UR6, UR4, 0x3, URZ ;  /* 0x0000000304067899 */ /* 0x000fe200080006ff */
[----:B------:R-:W-:Y:S01]  /*0380*/  IMAD.MOV.U32 R7, RZ, RZ, R0 ;  /* 0x000000ffff077224 */ /* 0x000fe200078e0000 */
[----:B------:R-:W-:Y:S02]  /*0390*/  UIADD3 UR4, UPT, UPT, UR4, 0x1, URZ ;  /* 0x0000000104047890 */ /* 0x000fe4000fffe0ff */
[----:B------:R-:W-:-:S04]  /*03a0*/  ULOP3.LUT UR6, UR6, 0x8, URZ, 0xc0, !UPT ;  /* 0x0000000806067892 */ /* 0x000fc8000f8ec0ff */
[----:B------:R-:W-:Y:S02]  /*03b0*/  UIADD3 UR10, UPT, UPT, UR12, UR6, URZ ;  /* 0x000000060c0a7290 */ /* 0x000fe4000fffe0ff */
[----:B0-----:R-:W-:Y:S01]  /*03c0*/  UISETP.NE.AND UP0, UPT, UR4, UR11, UPT ;  /* 0x0000000b0400728c */ /* 0x001fe2000bf05270 */
[----:B-----5:R-:W-:Y:S10]  /*03d0*/  @!P0 BRA `(.L_x_1) ;  /* 0x00000000009c8947 */ /* 0x020ff40003800000 */
[----:B------:R-:W-:Y:S01]  /*03e0*/  IMAD R13, R25, 0x400, R0 ;  /* 0x00000400190d7824 */ /* 0x000fe200078e0200 */
[----:B------:R-:W-:Y:S01]  /*03f0*/  BSSY.RECONVERGENT B1, `(.L_x_2) ;  /* 0x000000a000017945 */ /* 0x000fe20003800200 */
[----:B------:R-:W-:-:S03]  /*0400*/  ISETP.NE.AND P1, PT, R6, RZ, PT ;  /* 0x000000ff0600720c */ /* 0x000fc60003f25270 */
[----:B------:R-:W-:-:S13]  /*0410*/  ISETP.GE.AND P0, PT, R13, UR5, PT ;  /* 0x000000050d007c0c */ /* 0x000fda000bf06270 */
[----:B------:R-:W-:Y:S05]  /*0420*/  @P0 BRA `(.L_x_3) ;  /* 0x0000000000180947 */ /* 0x000fea0003800000 */
[----:B------:R-:W0:Y:S01]  /*0430*/  LDC.64 R8, c[0x0][0x380] ;  /* 0x0000e000ff087b82 */ /* 0x000e220000000a00 */
[----:B------:R-:W2:Y:S01]  /*0440*/  LDL.64 R10, [UR10] ;  /* 0x0000000aff0a7983 */ /* 0x000ea20008100a00 */
[----:B0-----:R-:W-:-:S06]  /*0450*/  IMAD.WIDE.U32 R8, R13, 0x4, R8 ;  /* 0x000000040d087825 */ /* 0x001fcc00078e0008 */
[----:B------:R-:W3:Y:S01]  /*0460*/  LDG.E.CONSTANT R9, desc[UR8][R8.64] ;  /* 0x0000000808097981 */ /* 0x000ee2000c1e9900 */
[----:B--2---:R-:W-:-:S05]  /*0470*/  IMAD.WIDE.U32 R10, R0, 0x4, R10 ;  /* 0x00000004000a7825 */ /* 0x004fca00078e000a */
[----:B---3--:R0:W-:Y:S02]  /*0480*/  ST.E desc[UR8][R10.64], R9 ;  /* 0x000000090a007985 */ /* 0x0081e4000c101908 */
.L_x_3:
[----:B------:R-:W-:Y:S05]  /*0490*/  BSYNC.RECONVERGENT B1 ;  /* 0x0000000000017941 */ /* 0x000fea0003800200 */
.L_x_2:
[----:B------:R-:W-:Y:S01]  /*04a0*/  MOV R7, R2 ;  /* 0x0000000200077202 */ /* 0x000fe20000000f00 */
[----:B------:R-:W-:Y:S06]  /*04b0*/  @!P1 BRA `(.L_x_1) ;  /* 0x0000000000649947 */ /* 0x000fec0003800000 */
[----:B------:R-:W-:Y:S01]  /*04c0*/  VIADD R13, R13, UR7 ;  /* 0x000000070d0d7c36 */ /* 0x000fe20008000000 */
[----:B------:R-:W-:Y:S01]  /*04d0*/  BSSY.RECONVERGENT B1, `(.L_x_4) ;  /* 0x000000a000017945 */ /* 0x000fe20003800200 */
[----:B------:R-:W-:-:S03]  /*04e0*/  ISETP.NE.AND P1, PT, R6, 0x1, PT ;  /* 0x000000010600780c */ /* 0x000fc60003f25270 */
[----:B------:R-:W-:-:S13]  /*04f0*/  ISETP.GE.AND P0, PT, R13, UR5, PT ;  /* 0x000000050d007c0c */ /* 0x000fda000bf06270 */
[----:B------:R-:W-:Y:S05]  /*0500*/  @P0 BRA `(.L_x_5) ;  /* 0x0000000000180947 */ /* 0x000fea0003800000 */
[----:B0-----:R-:W0:Y:S01]  /*0510*/  LDC.64 R8, c[0x0][0x380] ;  /* 0x0000e000ff087b82 */ /* 0x001e220000000a00 */
[----:B------:R-:W2:Y:S01]  /*0520*/  LDL.64 R10, [UR10] ;  /* 0x0000000aff0a7983 */ /* 0x000ea20008100a00 */
[----:B0-----:R-:W-:-:S06]  /*0530*/  IMAD.WIDE.U32 R8, R13, 0x4, R8 ;  /* 0x000000040d087825 */ /* 0x001fcc00078e0008 */
[----:B------:R-:W3:Y:S01]  /*0540*/  LDG.E.CONSTANT R9, desc[UR8][R8.64] ;  /* 0x0000000808097981 */ /* 0x000ee2000c1e9900 */
[----:B--2---:R-:W-:-:S05]  /*0550*/  IMAD.WIDE.U32 R10, R2, 0x4, R10 ;  /* 0x00000004020a7825 */ /* 0x004fca00078e000a */
[----:B---3--:R1:W-:Y:S02]  /*0560*/  ST.E desc[UR8][R10.64], R9 ;  /* 0x000000090a007985 */ /* 0x0083e4000c101908 */
.L_x_5:
[----:B------:R-:W-:Y:S05]  /*0570*/  BSYNC.RECONVERGENT B1 ;  /* 0x0000000000017941 */ /* 0x000fea0003800200 */
.L_x_4:
[----:B------:R-:W-:Y:S01]  /*0580*/  IMAD.MOV.U32 R7, RZ, RZ, R3 ;  /* 0x000000ffff077224 */ /* 0x000fe200078e0003 */
[----:B------:R-:W-:Y:S06]  /*0590*/  @!P1 BRA `(.L_x_1) ;  /* 0x00000000002c9947 */ /* 0x000fec0003800000 */
[----:B------:R-:W-:Y:S01]  /*05a0*/  IADD3 R13, PT, PT, R13, UR7, RZ ;  /* 0x000000070d0d7c10 */ /* 0x000fe2000fffe0ff */
[----:B------:R-:W-:-:S03]  /*05b0*/  IMAD.MOV.U32 R7, RZ, RZ, R5 ;  /* 0x000000ffff077224 */ /* 0x000fc600078e0005 */
[----:B------:R-:W-:-:S13]  /*05c0*/  ISETP.GE.AND P0, PT, R13, UR5, PT ;  /* 0x000000050d007c0c */ /* 0x000fda000bf06270 */
[----:B------:R-:W-:Y:S05]  /*05d0*/  @P0 BRA `(.L_x_1) ;  /* 0x00000000001c0947 */ /* 0x000fea0003800000 */
[----:B01----:R-:W0:Y:S01]  /*05e0*/  LDC.64 R8, c[0x0][0x380] ;  /* 0x0000e000ff087b82 */ /* 0x003e220000000a00 */
[----:B------:R-:W2:Y:S01]  /*05f0*/  LDL.64 R10, [UR10] ;  /* 0x0000000aff0a7983 */ /* 0x000ea20008100a00 */
[----:B0-----:R-:W-:-:S06]  /*0600*/  IMAD.WIDE.U32 R8, R13, 0x4, R8 ;  /* 0x000000040d087825 */ /* 0x001fcc00078e0008 */
[----:B------:R-:W3:Y:S01]  /*0610*/  LDG.E.CONSTANT R9, desc[UR8][R8.64] ;  /* 0x0000000808097981 */ /* 0x000ee2000c1e9900 */
[----:B------:R-:W-:Y:S02]  /*0620*/  IMAD.MOV.U32 R7, RZ, RZ, R5 ;  /* 0x000000ffff077224 */ /* 0x000fe400078e0005 */
[----:B--2---:R-:W-:-:S05]  /*0630*/  IMAD.WIDE.U32 R10, R3, 0x4, R10 ;  /* 0x00000004030a7825 */ /* 0x004fca00078e000a */
[----:B---3--:R2:W-:Y:S02]  /*0640*/  ST.E desc[UR8][R10.64], R9 ;  /* 0x000000090a007985 */ /* 0x0085e4000c101908 */
.L_x_1:
[----:B------:R-:W-:Y:S05]  /*0650*/  BSYNC.RECONVERGENT B0 ;  /* 0x0000000000007941 */ /* 0x000fea0003800200 */
.L_x_0:
[----:B------:R-:W-:Y:S01]  /*0660*/  ISETP.GE.U32.AND P0, PT, R4, 0x3, PT ;  /* 0x000000030400780c */ /* 0x000fe20003f06070 */
[----:B------:R-:W-:-:S12]  /*0670*/  BSSY.RECONVERGENT B0, `(.L_x_6) ;  /* 0x0000041000007945 */ /* 0x000fd80003800200 */
[----:B------:R-:W-:Y:S05]  /*0680*/  @!P0 BRA `(.L_x_7) ;  /* 0x0000000000fc8947 */ /* 0x000fea0003800000 */
[----:B------:R-:W3:Y:S01]  /*0690*/  LDC.64 R14, c[0x0][0x380] ;  /* 0x0000e000ff0e7b82 */ /* 0x000ee20000000a00 */
[----:B012---:R-:W-:Y:S01]  /*06a0*/  MOV R10, UR7 ;  /* 0x00000007000a7c02 */ /* 0x007fe20008000f00 */
[----:B------:R-:W-:Y:S01]  /*06b0*/  IMAD.U32 R22, RZ, RZ, UR7 ;  /* 0x00000007ff167e24 */ /* 0x000fe2000f8e00ff */
[----:B------:R-:W-:Y:S01]  /*06c0*/  LEA R24, R25, R7, 0xa ;  /* 0x0000000719187211 */ /* 0x000fe200078e50ff */
[----:B------:R-:W-:Y:S01]  /*06d0*/  VIADD R8, R7, UR7 ;  /* 0x0000000707087c36 */ /* 0x000fe20008000000 */
[----:B------:R-:W-:Y:S01]  /*06e0*/  CS2R R12, SRZ ;  /* 0x00000000000c7805 */ /* 0x000fe2000001ff00 */
[--C-:B------:R-:W-:Y:S02]  /*06f0*/  IMAD R11, R10, 0x2, R7.reuse ;  /* 0x000000020a0b7824 */ /* 0x100fe400078e0207 */
[----:B------:R-:W-:Y:S01]  /*0700*/  IMAD R22, R22, 0x3, R7 ;  /* 0x0000000316167824 */ /* 0x000fe200078e0207 */
[C---:B------:R-:W-:Y:S01]  /*0710*/  LEA R10, R25.reuse, R8, 0xa ;  /* 0x00000008190a7211 */ /* 0x040fe200078e50ff */
[----:B------:R-:W-:-:S02]  /*0720*/  IMAD R23, R25, 0x400, R11 ;  /* 0x0000040019177824 */ /* 0x000fc400078e020b */
[----:B------:R-:W-:Y:S02]  /*0730*/  IMAD.MOV.U32 R9, RZ, RZ, R7 ;  /* 0x000000ffff097224 */ /* 0x000fe400078e0007 */
[----:B------:R-:W-:Y:S02]  /*0740*/  IMAD R25, R25, 0x400, R22 ;  /* 0x0000040019197824 */ /* 0x000fe400078e0216 */
[----:B---3--:R-:W-:-:S07]  /*0750*/  IMAD.WIDE.U32 R14, R24, 0x4, R14 ;  /* 0x00000004180e7825 */ /* 0x008fce00078e000e */
.L_x_8:
[----:B------:R-:W-:-:S13]  /*0760*/  ISETP.GE.AND P1, PT, R24, UR5, PT ;  /* 0x0000000518007c0c */ /* 0x000fda000bf26270 */
[----:B------:R-:W2:Y:S01]  /*0770*/  @!P1 LDL.64 R18, [UR10] ;  /* 0x0000000aff129983 */ /* 0x000ea20008100a00 */
[----:B------:R-:W-:-:S04]  /*0780*/  @!P1 IADD3 R26, P0, PT, R14, R12, RZ ;  /* 0x0000000c0e1a9210 */ /* 0x000fc80007f1e0ff */
[----:B------:R-:W-:-:S05]  /*0790*/  @!P1 IADD3.X R27, PT, PT, R15, R13, RZ, P0, !PT ;  /* 0x0000000d0f1b9210 */ /* 0x000fca00007fe4ff */
[----:B------:R-:W3:Y:S01]  /*07a0*/  @!P1 LDG.E.CONSTANT R29, desc[UR8][R26.64] ;  /* 0x000000081a1d9981 */ /* 0x000ee2000c1e9900 */
[----:B------:R-:W-:-:S13]  /*07b0*/  ISETP.GE.AND P0, PT, R10, UR5, PT ;  /* 0x000000050a007c0c */ /* 0x000fda000bf06270 */
[----:B------:R-:W0:Y:S02]  /*07c0*/  @!P0 LDC.64 R16, c[0x0][0x380] ;  /* 0x0000e000ff108b82 */ /* 0x000e240000000a00 */
[----:B0-----:R-:W-:-:S05]  /*07d0*/  @!P0 IMAD.WIDE.U32 R16, R10, 0x4, R16 ;  /* 0x000000040a108825 */ /* 0x001fca00078e0010 */
[----:B------:R0:W4:Y:S01]  /*07e0*/  @!P0 LDG.E.CONSTANT R28, desc[UR8][R16.64] ;  /* 0x00000008101c8981 */ /* 0x000122000c1e9900 */
[----:B--2---:R-:W-:-:S03]  /*07f0*/  @!P1 IMAD.WIDE.U32 R18, R7, 0x4, R18 ;  /* 0x0000000407129825 */ /* 0x004fc600078e0012 */
[----:B------:R-:W-:-:S05]  /*0800*/  @!P1 IADD3 R20, P2, PT, R18, R12, RZ ;  /* 0x0000000c12149210 */ /* 0x000fca0007f5e0ff */
[----:B------:R-:W-:-:S05]  /*0810*/  @!P1 IMAD.X R21, R19, 0x1, R13, P2 ;  /* 0x0000000113159824 */ /* 0x000fca00010e060d */
[----:B---3--:R-:W-:Y:S04]  /*0820*/  @!P1 ST.E desc[UR8][R20.64], R29 ;  /* 0x0000001d14009985 */ /* 0x008fe8000c101908 */
[----:B------:R-:W2:Y:S01]  /*0830*/  @!P0 LDL.64 R18, [UR10] ;  /* 0x0000000aff128983 */ /* 0x000ea20008100a00 */
[----:B------:R-:W-:-:S13]  /*0840*/  ISETP.GE.AND P1, PT, R23, UR5, PT ;  /* 0x0000000517007c0c */ /* 0x000fda000bf26270 */
[----:B0-----:R-:W0:Y:S01]  /*0850*/  @!P1 LDC.64 R16, c[0x0][0x380] ;  /* 0x0000e000ff109b82 */ /* 0x001e220000000a00 */
[----:B--2---:R-:W-:-:S03]  /*0860*/  @!P0 IMAD.WIDE.U32 R18, R8, 0x4, R18 ;  /* 0x0000000408128825 */ /* 0x004fc600078e0012 */
[----:B------:R-:W-:-:S05]  /*0870*/  @!P0 IADD3 R18, P2, PT, R18, R12, RZ ;  /* 0x0000000c12128210 */ /* 0x000fca0007f5e0ff */
[----:B------:R-:W-:-:S05]  /*0880*/  @!P0 IMAD.X R19, R19, 0x1, R13, P2 ;  /* 0x0000000113138824 */ /* 0x000fca00010e060d */
[----:B----4-:R0:W-:Y:S04]  /*0890*/  @!P0 ST.E desc[UR8][R18.64], R28 ;  /* 0x0000001c12008985 */ /* 0x0101e8000c101908 */
[----:B------:R-:W2:Y:S01]  /*08a0*/  @!P1 LDL.64 R26, [UR10] ;  /* 0x0000000aff1a9983 */ /* 0x000ea20008100a00 */
[----:B0-----:R-:W-:-:S06]  /*08b0*/  @!P1 IMAD.WIDE.U32 R28, R23, 0x4, R16 ;  /* 0x00000004171c9825 */ /* 0x001fcc00078e0010 */
[----:B------:R-:W3:Y:S01]  /*08c0*/  @!P1 LDG.E.CONSTANT R29, desc[UR8][R28.64] ;  /* 0x000000081c1d9981 */ /* 0x000ee2000c1e9900 */
[----:B------:R-:W-:-:S13]  /*08d0*/  ISETP.GE.AND P0, PT, R25, UR5, PT ;  /* 0x0000000519007c0c */ /* 0x000fda000bf06270 */
[----:B------:R-:W0:Y:S02]  /*08e0*/  @!P0 LDC.64 R16, c[0x0][0x380] ;  /* 0x0000e000ff108b82 */ /* 0x000e240000000a00 */
[----:B0-----:R-:W-:-:S06]  /*08f0*/  @!P0 IMAD.WIDE.U32 R16, R25, 0x4, R16 ;  /* 0x0000000419108825 */ /* 0x001fcc00078e0010 */
[----:B------:R0:W4:Y:S01]  /*0900*/  @!P0 LDG.E.CONSTANT R17, desc[UR8][R16.64] ;  /* 0x0000000810118981 */ /* 0x000122000c1e9900 */
[----:B--2---:R-:W-:-:S03]  /*0910*/  @!P1 IMAD.WIDE.U32 R20, R11, 0x4, R26 ;  /* 0x000000040b149825 */ /* 0x004fc600078e001a */
[----:B------:R-:W-:-:S04]  /*0920*/  @!P1 IADD3 R20, P2, PT, R20, R12, RZ ;  /* 0x0000000c14149210 */ /* 0x000fc80007f5e0ff */
[----:B------:R-:W-:-:S05]  /*0930*/  @!P1 IADD3.X R21, PT, PT, R21, R13, RZ, P2, !PT ;  /* 0x0000000d15159210 */ /* 0x000fca00017fe4ff */
[----:B---3--:R1:W-:Y:S04]  /*0940*/  @!P1 ST.E desc[UR8][R20.64], R29 ;  /* 0x0000001d14009985 */ /* 0x0083e8000c101908 */
[----:B------:R-:W2:Y:S01]  /*0950*/  @!P0 LDL.64 R26, [UR10] ;  /* 0x0000000aff1a8983 */ /* 0x000ea20008100a00 */
[----:B-1----:R-:W-:Y:S01]  /*0960*/  MOV R20, UR7 ;  /* 0x0000000700147c02 */ /* 0x002fe20008000f00 */
[----:B------:R-:W-:Y:S01]  /*0970*/  IMAD.U32 R21, RZ, RZ, UR7 ;  /* 0x00000007ff157e24 */ /* 0x000fe2000f8e00ff */
[----:B0-----:R-:W-:Y:S02]  /*0980*/  MOV R16, UR7 ;  /* 0x0000000700107c02 */ /* 0x001fe40008000f00 */
[----:B------:R-:W-:-:S03]  /*0990*/  LEA R25, R20, R25, 0x2 ;  /* 0x0000001914197211 */ /* 0x000fc600078e10ff */
[----:B------:R-:W-:Y:S02]  /*09a0*/  IMAD R23, R16, 0x4, R23 ;  /* 0x0000000410177824 */ /* 0x000fe400078e0217 */
[----:B--2---:R-:W-:-:S03]  /*09b0*/  @!P0 IMAD.WIDE.U32 R26, R22, 0x4, R26 ;  /* 0x00000004161a8825 */ /* 0x004fc600078e001a */
[----:B------:R-:W-:Y:S02]  /*09c0*/  @!P0 IADD3 R18, P1, PT, R26, R12, RZ ;  /* 0x0000000c1a128210 */ /* 0x000fe40007f3e0ff */
[----:B------:R-:W-:-:S04]  /*09d0*/  MOV R26, UR7 ;  /* 0x00000007001a7c02 */ /* 0x000fc80008000f00 */
[----:B------:R-:W-:Y:S01]  /*09e0*/  IADD3 R9, PT, PT, R26, UR7, R9 ;  /* 0x000000071a097c10 */ /* 0x000fe2000fffe009 */
[----:B------:R-:W-:-:S03]  /*09f0*/  @!P0 IMAD.X R19, R27, 0x1, R13, P1 ;  /* 0x000000011b138824 */ /* 0x000fc600008e060d */
[----:B------:R-:W-:Y:S02]  /*0a00*/  IADD3 R9, PT, PT, R20, UR7, R9 ;  /* 0x0000000714097c10 */ /* 0x000fe4000fffe009 */
[----:B----4-:R3:W-:Y:S02]  /*0a10*/  @!P0 ST.E desc[UR8][R18.64], R17 ;  /* 0x0000001112008985 */ /* 0x0107e4000c101908 */
[----:B------:R-:W-:Y:S01]  /*0a20*/  ISETP.GE.U32.AND P0, PT, R9, 0x400, PT ;  /* 0x000004000900780c */ /* 0x000fe20003f06070 */
[----:B------:R-:W-:Y:S02]  /*0a30*/  IMAD.U32 R27, RZ, RZ, UR7 ;  /* 0x00000007ff1b7e24 */ /* 0x000fe4000f8e00ff */
[----:B------:R-:W-:-:S03]  /*0a40*/  IMAD.WIDE.U32 R12, R21, 0x10, R12 ;  /* 0x00000010150c7825 */ /* 0x000fc600078e000c */
[C---:B------:R-:W-:Y:S01]  /*0a50*/  LEA R10, R27.reuse, R10, 0x2 ;  /* 0x0000000a1b0a7211 */ /* 0x040fe200078e10ff */
[----:B------:R-:W-:-:S06]  /*0a60*/  IMAD R24, R27, 0x4, R24 ;  /* 0x000000041b187824 */ /* 0x000fcc00078e0218 */
[----:B---3--:R-:W-:Y:S05]  /*0a70*/  @!P0 BRA `(.L_x_8) ;  /* 0xfffffffc00388947 */ /* 0x008fea000383ffff */
.L_x_7:
[----:B------:R-:W-:Y:S05]  /*0a80*/  BSYNC.RECONVERGENT B0 ;  /* 0x0000000000007941 */ /* 0x000fea0003800200 */
.L_x_6:
[----:B012---:R-:W5:Y:S01]  /*0a90*/  LDL.64 R8, [UR10] ;  /* 0x0000000aff087983 */ /* 0x007f620008100a00 */
[----:B------:R-:W-:Y:S08]  /*0aa0*/  BAR.SYNC.DEFER_BLOCKING 0x0 ;  /* 0x0000000000007b1d */ /* 0x000ff00000010000 */
[----:B------:R-:W-:Y:S01]  /*0ab0*/  BAR.SYNC.DEFER_BLOCKING 0x0 ;  /* 0x0000000000007b1d */ /* 0x000fe20000010000 */
[----:B------:R-:W-:-:S05]  /*0ac0*/  ISETP.NE.AND P0, PT, R0, RZ, PT ;  /* 0x000000ff0000720c */ /* 0x000fca0003f05270 */
[----:B------:R-:W-:Y:S01]  /*0ad0*/  BSSY.RECONVERGENT B0, `(.L_x_9) ;  /* 0x000002d000007945 */ /* 0x000fe20003800200 */
[----:B------:R-:W-:-:S07]  /*0ae0*/  IMAD.MOV.U32 R13, RZ, RZ, R0 ;  /* 0x000000ffff0d7224 */ /* 0x000fce00078e0000 */
[----:B------:R-:W0:Y:S01]  /*0af0*/  @!P0 S2R R10, SR_CgaCtaId ;  /* 0x00000000000a8919 */ /* 0x000e220000008800 */
[----:B------:R-:W-:-:S04]  /*0b00*/  @!P0 MOV R7, 0x400 ;  /* 0x0000040000078802 */ /* 0x000fc80000000f00 */
[----:B0-----:R-:W-:-:S05]  /*0b10*/  @!P0 LEA R7, R10, R7, 0x18 ;  /* 0x000000070a078211 */ /* 0x001fca00078ec0ff */
[----:B------:R0:W-:Y:S01]  /*0b20*/  @!P0 STS [R7], RZ ;  /* 0x000000ff07008388 */ /* 0x0001e20000000800 */
[----:B------:R-:W-:Y:S01]  /*0b30*/  BAR.SYNC.DEFER_BLOCKING 0x0 ;  /* 0x0000000000007b1d */ /* 0x000fe20000010000 */
[----:B------:R-:W-:-:S13]  /*0b40*/  ISETP.NE.AND P0, PT, R6, 0x3, PT ;  /* 0x000000030600780c */ /* 0x000fda0003f05270 */
[----:B0-----:R-:W-:Y:S05]  /*0b50*/  @!P0 BRA `(.L_x_10) ;  /* 0x0000000000908947 */ /* 0x001fea0003800000 */
[----:B-----5:R-:W-:-:S05]  /*0b60*/  IMAD.WIDE.U32 R10, R0, 0x4, R8 ;  /* 0x00000004000a7825 */ /* 0x020fca00078e0008 */
[----:B------:R0:W5:Y:S01]  /*0b70*/  LD.E R7, desc[UR8][R10.64] ;  /* 0x000000080a077980 */ /* 0x000162000c101900 */
[----:B------:R-:W-:Y:S01]  /*0b80*/  MOV R12, 0x400 ;  /* 0x00000400000c7802 */ /* 0x000fe20000000f00 */
[----:B------:R-:W-:Y:S01]  /*0b90*/  BSSY.RECONVERGENT B1, `(.L_x_11) ;  /* 0x0000008000017945 */ /* 0x000fe20003800200 */
[----:B------:R-:W-:Y:S01]  /*0ba0*/  ISETP.NE.AND P1, PT, R6, RZ, PT ;  /* 0x000000ff0600720c */ /* 0x000fe20003f25270 */
[----:B------:R-:W1:Y:S02]  /*0bb0*/  S2R R13, SR_CgaCtaId ;  /* 0x00000000000d7919 */ /* 0x000e640000008800 */
[----:B01----:R-:W-:-:S10]  /*0bc0*/  LEA R14, R13, R12, 0x18 ;  /* 0x0000000c0d0e7211 */ /* 0x003fd400078ec0ff */
.L_x_12:
[----:B------:R-:W0:Y:S02]  /*0bd0*/  LDS R12, [R14] ;  /* 0x000000000e0c7984 */ /* 0x000e240000000800 */
[----:B0----5:R-:W-:-:S05]  /*0be0*/  FADD R13, R7, R12 ;  /* 0x0000000c070d7221 */ /* 0x021fca0000000000 */
[----:B------:R-:W0:Y:S02]  /*0bf0*/  ATOMS.CAST.SPIN P0, [R14], R12, R13 ;  /* 0x0000000c0e00758d */ /* 0x000e24000180000d */
[----:B0-----:R-:W-:Y:S05]  /*0c00*/  @!P0 BRA `(.L_x_12) ;  /* 0xfffffffc00f08947 */ /* 0x001fea000383ffff */
[----:B------:R-:W-:Y:S05]  /*0c10*/  BSYNC.RECONVERGENT B1 ;  /* 0x0000000000017941 */ /* 0x000fea0003800200 */
.L_x_11:
[----:B------:R-:W-:Y:S01]  /*0c20*/  MOV R13, R2 ;  /* 0x00000002000d7202 */ /* 0x000fe20000000f00 */
[----:B------:R-:W-:Y:S06]  /*0c30*/  @!P1 BRA `(.L_x_10) ;  /* 0x0000000000589947 */ /* 0x000fec0003800000 */
[----:B------:R-:W-:-:S04]  /*0c40*/  IMAD.U32 R7, RZ, RZ, UR7 ;  /* 0x00000007ff077e24 */ /* 0x000fc8000f8e00ff */
[----:B------:R-:W-:-:S05]  /*0c50*/  IMAD.WIDE R10, R7, 0x4, R10 ;  /* 0x00000004070a7825 */ /* 0x000fca00078e020a */
[----:B------:R0:W5:Y:S01]  /*0c60*/  LD.E R7, desc[UR8][R10.64] ;  /* 0x000000080a077980 */ /* 0x000162000c101900 */
[----:B------:R-:W-:Y:S01]  /*0c70*/  BSSY.RECONVERGENT B1, `(.L_x_13) ;  /* 0x0000006000017945 */ /* 0x000fe20003800200 */
[----:B------:R-:W-:-:S13]  /*0c80*/  ISETP.NE.AND P1, PT, R6, 0x1, PT ;  /* 0x000000010600780c */ /* 0x000fda0003f25270 */
.L_x_14:
[----:B------:R-:W1:Y:S02]  /*0c90*/  LDS R12, [R14] ;  /* 0x000000000e0c7984 */ /* 0x000e640000000800 */
[----:B-1---5:R-:W-:-:S05]  /*0ca0*/  FADD R13, R7, R12 ;  /* 0x0000000c070d7221 */ /* 0x022fca0000000000 */
[----:B------:R-:W1:Y:S02]  /*0cb0*/  ATOMS.CAST.SPIN P0, [R14], R12, R13 ;  /* 0x0000000c0e00758d */ /* 0x000e64000180000d */
[----:B-1----:R-:W-:Y:S05]  /*0cc0*/  @!P0 BRA `(.L_x_14) ;  /* 0xfffffffc00f08947 */ /* 0x002fea000383ffff */
[----:B------:R-:W-:Y:S05]  /*0cd0*/  BSYNC.RECONVERGENT B1 ;  /* 0x0000000000017941 */ /* 0x000fea0003800200 */
.L_x_13:
[----:B------:R-:W-:Y:S01]  /*0ce0*/  MOV R13, R3 ;  /* 0x00000003000d7202 */ /* 0x000fe20000000f00 */
[----:B------:R-:W-:Y:S06]  /*0cf0*/  @!P1 BRA `(.L_x_10) ;  /* 0x0000000000289947 */ /* 0x000fec0003800000 */
[----:B------:R-:W-:-:S04]  /*0d00*/  IMAD.U32 R7, RZ, RZ, UR7 ;  /* 0x00000007ff077e24 */ /* 0x000fc8000f8e00ff */
[----:B0-----:R-:W-:-:S05]  /*0d10*/  IMAD.WIDE R10, R7, 0x4, R10 ;  /* 0x00000004070a7825 */ /* 0x001fca00078e020a */
[----:B------:R0:W5:Y:S01]  /*0d20*/  LD.E R7, desc[UR8][R10.64] ;  /* 0x000000080a077980 */ /* 0x000162000c101900 */
[----:B------:R-:W-:Y:S01]  /*0d30*/  BSSY.RECONVERGENT B1, `(.L_x_15) ;  /* 0x0000005000017945 */ /* 0x000fe20003800200 */
.L_x_16:
[----:B0-----:R-:W0:Y:S02]  /*0d40*/  LDS R10, [R14] ;  /* 0x000000000e0a7984 */ /* 0x001e240000000800 */
[----:B0----5:R-:W-:-:S05]  /*0d50*/  FADD R11, R7, R10 ;  /* 0x0000000a070b7221 */ /* 0x021fca0000000000 */
[----:B------:R-:W0:Y:S02]  /*0d60*/  ATOMS.CAST.SPIN P0, [R14], R10, R11 ;  /* 0x0000000a0e00758d */ /* 0x000e24000180000b */
[----:B0-----:R-:W-:Y:S05]  /*0d70*/  @!P0 BRA `(.L_x_16) ;  /* 0xfffffffc00f08947 */ /* 0x001fea000383ffff */
[----:B------:R-:W-:Y:S05]  /*0d80*/  BSYNC.RECONVERGENT B1 ;  /* 0x0000000000017941 */ /* 0x000fea0003800200 */
.L_x_15:
[----:B------:R-:W-:-:S07]  /*0d90*/  MOV R13, R5 ;  /* 0x00000005000d7202 */ /* 0x000fce0000000f00 */
.L_x_10:
[----:B------:R-:W-:Y:S05]  /*0da0*/  BSYNC.RECONVERGENT B0 ;  /* 0x0000000000007941 */ /* 0x000fea0003800200 */
.L_x_9:
[----:B------:R-:W-:Y:S01]  /*0db0*/  ISETP.GE.U32.AND P0, PT, R4, 0x3, PT ;  /* 0x000000030400780c */ /* 0x000fe20003f06070 */
[----:B------:R-:W-:-:S12]  /*0dc0*/  BSSY.RECONVERGENT B0, `(.L_x_17) ;  /* 0x000002b000007945 */ /* 0x000fd80003800200 */
[----:B------:R-:W-:Y:S05]  /*0dd0*/  @!P0 BRA `(.L_x_18) ;  /* 0x0000000000a48947 */ /* 0x000fea0003800000 */
[----:B0-----:R-:W0:Y:S01]  /*0de0*/  S2R R10, SR_CgaCtaId ;  /* 0x00000000000a7919 */ /* 0x001e220000008800 */
[----:B------:R-:W-:-:S04]  /*0df0*/  MOV R7, 0x400 ;  /* 0x0000040000077802 */ /* 0x000fc80000000f00 */
[----:B0-----:R-:W-:-:S07]  /*0e00*/  LEA R7, R10, R7, 0x18 ;  /* 0x000000070a077211 */ /* 0x001fce00078ec0ff */
.L_x_27:
[----:B-----5:R-:W-:-:S05]  /*0e10*/  IMAD.WIDE.U32 R10, R13, 0x4, R8 ;  /* 0x000000040d0a7825 */ /* 0x020fca00078e0008 */
[----:B------:R0:W5:Y:S01]  /*0e20*/  LD.E R15, desc[UR8][R10.64] ;  /* 0x000000080a0f7980 */ /* 0x000162000c101900 */
[----:B------:R-:W-:Y:S01]  /*0e30*/  BSSY.RECONVERGENT B1, `(.L_x_19) ;  /* 0x0000005000017945 */ /* 0x000fe20003800200 */
.L_x_20:
[----:B0-----:R-:W0:Y:S02]  /*0e40*/  LDS R10, [R7] ;  /* 0x00000000070a7984 */ /* 0x001e240000000800 */
[----:B0----5:R-:W-:-:S05]  /*0e50*/  FADD R11, R15, R10 ;  /* 0x0000000a0f0b7221 */ /* 0x021fca0000000000 */
[----:B------:R-:W0:Y:S02]  /*0e60*/  ATOMS.CAST.SPIN P0, [R7], R10, R11 ;  /* 0x0000000a0700758d */ /* 0x000e24000180000b */
[----:B0-----:R-:W-:Y:S05]  /*0e70*/  @!P0 BRA `(.L_x_20) ;  /* 0xfffffffc00f08947 */ /* 0x001fea000383ffff */
[----:B------:R-:W-:Y:S05]  /*0e80*/  BSYNC.RECONVERGENT B1 ;  /* 0x0000000000017941 */ /* 0x000fea0003800200 */
.L_x_19:
[----:B------:R-:W-:-:S04]  /*0e90*/  VIADD R13, R13, UR7 ;  /* 0x000000070d0d7c36 */ /* 0x000fc80008000000 */
[----:B------:R-:W-:-:S05]  /*0ea0*/  IMAD.WIDE.U32 R10, R13, 0x4, R8 ;  /* 0x000000040d0a7825 */ /* 0x000fca00078e0008 */
[----:B------:R0:W5:Y:S01]  /*0eb0*/  LD.E R15, desc[UR8][R10.64] ;  /* 0x000000080a0f7980 */ /* 0x000162000c101900 */
[----:B------:R-:W-:Y:S01]  /*0ec0*/  BSSY.RECONVERGENT B1, `(.L_x_21) ;  /* 0x0000005000017945 */ /* 0x000fe20003800200 */
.L_x_22:
[----:B0-----:R-:W0:Y:S02]  /*0ed0*/  LDS R10, [R7] ;  /* 0x00000000070a7984 */ /* 0x001e240000000800 */
[----:B0----5:R-:W-:-:S05]  /*0ee0*/  FADD R11, R15, R10 ;  /* 0x0000000a0f0b7221 */ /* 0x021fca0000000000 */
[----:B------:R-:W0:Y:S02]  /*0ef0*/  ATOMS.CAST.SPIN P0, [R7], R10, R11 ;  /* 0x0000000a0700758d */ /* 0x000e24000180000b */
[----:B0-----:R-:W-:Y:S05]  /*0f00*/  @!P0 BRA `(.L_x_22) ;  /* 0xfffffffc00f08947 */ /* 0x001fea000383ffff */
[----:B------:R-:W-:Y:S05]  /*0f10*/  BSYNC.RECONVERGENT B1 ;  /* 0x0000000000017941 */ /* 0x000fea0003800200 */
.L_x_21:
[----:B------:R-:W-:-:S05]  /*0f20*/  IADD3 R13, PT, PT, R13, UR7, RZ ;  /* 0x000000070d0d7c10 */ /* 0x000fca000fffe0ff */
[----:B------:R-:W-:-:S05]  /*0f30*/  IMAD.WIDE.U32 R10, R13, 0x4, R8 ;  /* 0x000000040d0a7825 */ /* 0x000fca00078e0008 */
[----:B------:R0:W5:Y:S01]  /*0f40*/  LD.E R15, desc[UR8][R10.64] ;  /* 0x000000080a0f7980 */ /* 0x000162000c101900 */
[----:B------:R-:W-:Y:S01]  /*0f50*/  BSSY.RECONVERGENT B1, `(.L_x_23) ;  /* 0x0000005000017945 */ /* 0x000fe20003800200 */
.L_x_24:
[----:B0-----:R-:W0:Y:S02]  /*0f60*/  LDS R10, [R7] ;  /* 0x00000000070a7984 */ /* 0x001e240000000800 */
[----:B0----5:R-:W-:-:S05]  /*0f70*/  FADD R11, R15, R10 ;  /* 0x0000000a0f0b7221 */ /* 0x021fca0000000000 */
[----:B------:R-:W0:Y:S02]  /*0f80*/  ATOMS.CAST.SPIN P0, [R7], R10, R11 ;  /* 0x0000000a0700758d */ /* 0x000e24000180000b */
[----:B0-----:R-:W-:Y:S05]  /*0f90*/  @!P0 BRA `(.L_x_24) ;  /* 0xfffffffc00f08947 */ /* 0x001fea000383ffff */
[----:B------:R-:W-:Y:S05]  /*0fa0*/  BSYNC.RECONVERGENT B1 ;  /* 0x0000000000017941 */ /* 0x000fea0003800200 */
.L_x_23:
[----:B------:R-:W-:-:S04]  /*0fb0*/  VIADD R13, R13, UR7 ;  /* 0x000000070d0d7c36 */ /* 0x000fc80008000000 */
[----:B------:R-:W-:-:S05]  /*0fc0*/  IMAD.WIDE.U32 R10, R13, 0x4, R8 ;  /* 0x000000040d0a7825 */ /* 0x000fca00078e0008 */
[----:B------:R0:W5:Y:S01]  /*0fd0*/  LD.E R15, desc[UR8][R10.64] ;  /* 0x000000080a0f7980 */ /* 0x000162000c101900 */
[----:B------:R-:W-:Y:S01]  /*0fe0*/  BSSY.RECONVERGENT B1, `(.L_x_25) ;  /* 0x0000005000017945 */ /* 0x000fe20003800200 */
.L_x_26:
[----:B0-----:R-:W0:Y:S02]  /*0ff0*/  LDS R10, [R7] ;  /* 0x00000000070a7984 */ /* 0x001e240000000800 */
[----:B0----5:R-:W-:-:S05]  /*1000*/  FADD R11, R15, R10 ;  /* 0x0000000a0f0b7221 */ /* 0x021fca0000000000 */
[----:B------:R-:W0:Y:S02]  /*1010*/  ATOMS.CAST.SPIN P0, [R7], R10, R11 ;  /* 0x0000000a0700758d */ /* 0x000e24000180000b */
[----:B0-----:R-:W-:Y:S05]  /*1020*/  @!P0 BRA `(.L_x_26) ;  /* 0xfffffffc00f08947 */ /* 0x001fea000383ffff */
[----:B------:R-:W-:Y:S05]  /*1030*/  BSYNC.RECONVERGENT B1 ;  /* 0x0000000000017941 */ /* 0x000fea0003800200 */
.L_x_25:
[----:B------:R-:W-:-:S04]  /*1040*/  IADD3 R13, PT, PT, R13, UR7, RZ ;  /* 0x000000070d0d7c10 */ /* 0x000fc8000fffe0ff */
[----:B------:R-:W-:-:S13]  /*1050*/  ISETP.GE.U32.AND P0, PT, R13, 0x400, PT ;  /* 0x000004000d00780c */ /* 0x000fda0003f06070 */
[----:B------:R-:W-:Y:S05]  /*1060*/  @!P0 BRA `(.L_x_27) ;  /* 0xfffffffc00688947 */ /* 0x000fea000383ffff */
.L_x_18:
[----:B------:R-:W-:Y:S05]  /*1070*/  BSYNC.RECONVERGENT B0 ;  /* 0x0000000000007941 */ /* 0x000fea0003800200 */
.L_x_17:
[----:B------:R-:W-:Y:S08]  /*1080*/  BAR.SYNC.DEFER_BLOCKING 0x0 ;  /* 0x0000000000007b1d */ /* 0x000ff00000010000 */
[----:B------:R-:W-:Y:S06]  /*1090*/  BAR.SYNC.DEFER_BLOCKING 0x0 ;  /* 0x0000000000007b1d */ /* 0x000fec0000010000 */
[----:B------:R-:W-:Y:S05]  /*10a0*/  BRA.U UP0, `(.L_x_28) ;  /* 0xfffffff100a07547 */ /* 0x000fea000b83ffff */
[----:B------:R-:W-:Y:S05]  /*10b0*/  EXIT ;  /* 0x000000000000794d */ /* 0x000fea0003800000 */
.L_x_29:
[----:B------:R-:W-:-:S00]  /*10c0*/  BRA `(.L_x_29) ;  /* 0xfffffffc00fc7947 */ /* 0x000fc0000383ffff */
[----:B------:R-:W-:-:S00]  /*10d0*/  NOP ;  /* 0x0000000000007918 */ /* 0x000fc00000000000 */
        /* <DEDUP_REMOVED lines=10> */
.L_x_30:


//--------------------- .nv.shared._Z19kernelWithAsyncCopyPKfi --------------------------
	.section	.nv.shared._Z19kernelWithAsyncCopyPKfi,"aw",@nobits
	.sectionflags	@""
	.align	4
.nv.shared._Z19kernelWithAsyncCopyPKfi:
	.zero		9220


//--------------------- .nv.shared.reserved.0     --------------------------
	.section	.nv.shared.reserved.0,"aw",@nobits
	.weak		__nv_reservedSMEM_offset_0_alias
	.size		__nv_reservedSMEM_offset_0_alias, 0, 64
	.other		__nv_reservedSMEM_offset_0_alias,@"STO_CUDA_RESERVED_SHARED STV_DEFAULT"
__nv_reservedSMEM_offset_0_alias:
	.zero		0
	.zero		64


//--------------------- .nv.constant0._Z19kernelWithAsyncCopyPKfi --------------------------
	.section	.nv.constant0._Z19kernelWithAsyncCopyPKfi,"a",@progbits
	.sectionflags	@""
	.align	4
.nv.constant0._Z19kernelWithAsyncCopyPKfi:
	.zero		908


//--------------------- SYMBOLS --------------------------

	.type		.nv.reservedSmem.offset0,@object
	.size		.nv.reservedSmem.offset0,0x4
	.type		.nv.reservedSmem.cap,@object
	.size		.nv.reservedSmem.cap,0x4
